	.headerflags	@"EF_CUDA_TEXMODE_UNIFIED EF_CUDA_64BIT_ADDRESS EF_CUDA_ACCELERATORS EF_CUDA_SM90 EF_CUDA_VIRTUAL_SM(EF_CUDA_SM90)"
	.elftype	@"ET_EXEC"


//--------------------- .nv.info                  --------------------------
	.section	.nv.info,"",@"SHT_CUDA_INFO"
	.align	4


	//----- nvinfo : EIATTR_REGCOUNT
	.align		4
        /*0000*/ 	.byte	0x04, 0x2f
        /*0002*/ 	.short	(.L_3 - .L_2)
	.align		4
.L_2:
        /*0004*/ 	.word	index@(triton_poi_fused__native_batch_norm_legit_no_training_convolution_3)
        /*0008*/ 	.word	0x00000013


	//----- nvinfo : EIATTR_MIN_STACK_SIZE
	.align		4
.L_3:
        /*000c*/ 	.byte	0x04, 0x12
        /*000e*/ 	.short	(.L_5 - .L_4)
	.align		4
.L_4:
        /*0010*/ 	.word	index@(triton_poi_fused__native_batch_norm_legit_no_training_convolution_3)
        /*0014*/ 	.word	0x00000000


	//----- nvinfo : EIATTR_FRAME_SIZE
	.align		4
.L_5:
        /*0018*/ 	.byte	0x04, 0x11
        /*001a*/ 	.short	(.L_7 - .L_6)
	.align		4
.L_6:
        /*001c*/ 	.word	index@(triton_poi_fused__native_batch_norm_legit_no_training_convolution_3)
        /*0020*/ 	.word	0x00000000


	//----- nvinfo : EIATTR_MIN_STACK_SIZE
	.align		4
.L_7:
        /*0024*/ 	.byte	0x04, 0x12
        /*0026*/ 	.short	(.L_9 - .L_8)
	.align		4
.L_8:
        /*0028*/ 	.word	index@(triton_poi_fused__native_batch_norm_legit_no_training_convolution_3)
        /*002c*/ 	.word	0x00000000
.L_9:


//--------------------- .nv.info.triton_poi_fused__native_batch_norm_legit_no_training_convolution_3 --------------------------
	.section	.nv.info.triton_poi_fused__native_batch_norm_legit_no_training_convolution_3,"",@"SHT_CUDA_INFO"
	.sectionflags	@""
	.align	4


	//----- nvinfo : EIATTR_CUDA_API_VERSION
	.align		4
        /*0000*/ 	.byte	0x04, 0x37
        /*0002*/ 	.short	(.L_11 - .L_10)
.L_10:
        /*0004*/ 	.word	0x0000007c


	//----- nvinfo : EIATTR_KPARAM_INFO
	.align		4
.L_11:
        /*0008*/ 	.byte	0x04, 0x17
        /*000a*/ 	.short	(.L_13 - .L_12)
.L_12:
        /*000c*/ 	.word	0x00000000
        /*0010*/ 	.short	0x0007
        /*0012*/ 	.short	0x0038
        /*0014*/ 	.byte	0x00, 0xf0, 0x11, 0x00


	//----- nvinfo : EIATTR_KPARAM_INFO
	.align		4
.L_13:
        /*0018*/ 	.byte	0x04, 0x17
        /*001a*/ 	.short	(.L_15 - .L_14)
.L_14:
        /*001c*/ 	.word	0x00000000
        /*0020*/ 	.short	0x0006
        /*0022*/ 	.short	0x0030
        /*0024*/ 	.byte	0x00, 0xf4, 0x21, 0x00


	//----- nvinfo : EIATTR_KPARAM_INFO
	.align		4
.L_15:
        /*0028*/ 	.byte	0x04, 0x17
        /*002a*/ 	.short	(.L_17 - .L_16)
.L_16:
        /*002c*/ 	.word	0x00000000
        /*0030*/ 	.short	0x0005
        /*0032*/ 	.short	0x0028
        /*0034*/ 	.byte	0x00, 0xf4, 0x21, 0x00


	//----- nvinfo : EIATTR_KPARAM_INFO
	.align		4
.L_17:
        /*0038*/ 	.byte	0x04, 0x17
        /*003a*/ 	.short	(.L_19 - .L_18)
.L_18:
        /*003c*/ 	.word	0x00000000
        /*0040*/ 	.short	0x0004
        /*0042*/ 	.short	0x0020
        /*0044*/ 	.byte	0x00, 0xf4, 0x21, 0x00


	//----- nvinfo : EIATTR_KPARAM_INFO
	.align		4
.L_19:
        /*0048*/ 	.byte	0x04, 0x17
        /*004a*/ 	.short	(.L_21 - .L_20)
.L_20:
        /*004c*/ 	.word	0x00000000
        /*0050*/ 	.short	0x0003
        /*0052*/ 	.short	0x0018
        /*0054*/ 	.byte	0x00, 0xf4, 0x21, 0x00


	//----- nvinfo : EIATTR_KPARAM_INFO
	.align		4
.L_21:
        /*0058*/ 	.byte	0x04, 0x17
        /*005a*/ 	.short	(.L_23 - .L_22)
.L_22:
        /*005c*/ 	.word	0x00000000
        /*0060*/ 	.short	0x0002
        /*0062*/ 	.short	0x0010
        /*0064*/ 	.byte	0x00, 0xf4, 0x21, 0x00


	//----- nvinfo : EIATTR_KPARAM_INFO
	.align		4
.L_23:
        /*0068*/ 	.byte	0x04, 0x17
        /*006a*/ 	.short	(.L_25 - .L_24)
.L_24:
        /*006c*/ 	.word	0x00000000
        /*0070*/ 	.short	0x0001
        /*0072*/ 	.short	0x0008
        /*0074*/ 	.byte	0x00, 0xf4, 0x21, 0x00


	//----- nvinfo : EIATTR_KPARAM_INFO
	.align		4
.L_25:
        /*0078*/ 	.byte	0x04, 0x17
        /*007a*/ 	.short	(.L_27 - .L_26)
.L_26:
        /*007c*/ 	.word	0x00000000
        /*0080*/ 	.short	0x0000
        /*0082*/ 	.short	0x0000
        /*0084*/ 	.byte	0x00, 0xf4, 0x21, 0x00


	//----- nvinfo : EIATTR_SPARSE_MMA_MASK
	.align		4
.L_27:
        /*0088*/ 	.byte	0x03, 0x50
        /*008a*/ 	.short	0x0000


	//----- nvinfo : EIATTR_MAXREG_COUNT
	.align		4
        /*008c*/ 	.byte	0x03, 0x1b
        /*008e*/ 	.short	0x00ff


	//----- nvinfo : EIATTR_EXIT_INSTR_OFFSETS
	.align		4
        /*0090*/ 	.byte	0x04, 0x1c
        /*0092*/ 	.short	(.L_29 - .L_28)


	//   ....[0]....
.L_28:
        /*0094*/ 	.word	0x00000330


	//----- nvinfo : EIATTR_REQNTID
	.align		4
.L_29:
        /*0098*/ 	.byte	0x04, 0x10
        /*009a*/ 	.short	(.L_31 - .L_30)
.L_30:
        /*009c*/ 	.word	0x00000080
        /*00a0*/ 	.word	0x00000001
        /*00a4*/ 	.word	0x00000001


	//----- nvinfo : EIATTR_CBANK_PARAM_SIZE
	.align		4
.L_31:
        /*00a8*/ 	.byte	0x03, 0x19
        /*00aa*/ 	.short	0x003c


	//----- nvinfo : EIATTR_PARAM_CBANK
	.align		4
        /*00ac*/ 	.byte	0x04, 0x0a
        /*00ae*/ 	.short	(.L_33 - .L_32)
	.align		4
.L_32:
        /*00b0*/ 	.word	index@(.nv.constant0.triton_poi_fused__native_batch_norm_legit_no_training_convolution_3)
        /*00b4*/ 	.short	0x0210
        /*00b6*/ 	.short	0x003c


	//----- nvinfo : EIATTR_SW_WAR
	.align		4
.L_33:
        /*00b8*/ 	.byte	0x04, 0x36
        /*00ba*/ 	.short	(.L_35 - .L_34)
.L_34:
        /*00bc*/ 	.word	0x00000008
.L_35:


//--------------------- .nv.callgraph             --------------------------
	.section	.nv.callgraph,"",@"SHT_CUDA_CALLGRAPH"
	.align	4
	.sectionentsize	8
	.align		4
        /*0000*/ 	.word	0x00000000
	.align		4
        /*0004*/ 	.word	0xffffffff
	.align		4
        /*0008*/ 	.word	0x00000000
	.align		4
        /*000c*/ 	.word	0xfffffffe
	.align		4
        /*0010*/ 	.word	0x00000000
	.align		4
        /*0014*/ 	.word	0xfffffffd
	.align		4
        /*0018*/ 	.word	0x00000000
	.align		4
        /*001c*/ 	.word	0xfffffffc


//--------------------- .nv.constant4             --------------------------
	.section	.nv.constant4,"a",@progbits
	.align	8
	.align		8
.nv.constant4:
        /*0000*/ 	.dword	_$_str
	.align		8
        /*0008*/ 	.dword	_$_str_$_2


//--------------------- .text.triton_poi_fused__native_batch_norm_legit_no_training_convolution_3 --------------------------
	.section	.text.triton_poi_fused__native_batch_norm_legit_no_training_convolution_3,"ax",@progbits
	.align	128
        .global         triton_poi_fused__native_batch_norm_legit_no_training_convolution_3
        .type           triton_poi_fused__native_batch_norm_legit_no_training_convolution_3,@function
        .size           triton_poi_fused__native_batch_norm_legit_no_training_convolution_3,(.L_x_1 - triton_poi_fused__native_batch_norm_legit_no_training_convolution_3)
        .other          triton_poi_fused__native_batch_norm_legit_no_training_convolution_3,@"STO_CUDA_ENTRY STV_DEFAULT"
triton_poi_fused__native_batch_norm_legit_no_training_convolution_3:
.text.triton_poi_fused__native_batch_norm_legit_no_training_convolution_3:
[----:B------:R-:W-:Y:S01]  /*0000*/  LDC R1, c[0x0][0x28] ;  /* 0x00000a00ff017b82 */ /* 0x000fe20000000800 */
[----:B------:R-:W1:Y:S07]  /*0010*/  S2R R0, SR_TID.X ;  /* 0x0000000000007919 */ /* 0x000e6e0000002100 */
[----:B------:R-:W2:Y:S01]  /*0020*/  LDC.64 R10, c[0x0][0x228] ;  /* 0x00008a00ff0a7b82 */ /* 0x000ea20000000a00 */
[----:B------:R-:W-:Y:S01]  /*0030*/  ULDC.64 UR4, c[0x0][0x208] ;  /* 0x0000820000047ab9 */ /* 0x000fe20000000a00 */
[----:B------:R-:W3:Y:S06]  /*0040*/  S2R R3, SR_CTAID.X ;  /* 0x0000000000037919 */ /* 0x000eec0000002500 */
[----:B------:R-:W4:Y:S08]  /*0050*/  LDC.64 R6, c[0x0][0x218] ;  /* 0x00008600ff067b82 */ /* 0x000f300000000a00 */
[----:B------:R-:W5:Y:S08]  /*0060*/  LDC.64 R8, c[0x0][0x220] ;  /* 0x00008800ff087b82 */ /* 0x000f700000000a00 */
[----:B------:R-:W5:Y:S01]  /*0070*/  LDC.64 R12, c[0x0][0x230] ;  /* 0x00008c00ff0c7b82 */ /* 0x000f620000000a00 */
[----:B-1----:R-:W-:-:S07]  /*0080*/  LOP3.LUT R0, R0, 0x7f, RZ, 0xc0, !PT ;  /* 0x0000007f00007812 */ /* 0x002fce00078ec0ff */
[----:B------:R-:W1:Y:S01]  /*0090*/  LDC.64 R4, c[0x0][0x238] ;  /* 0x00008e00ff047b82 */ /* 0x000e620000000a00 */
[----:B---3--:R-:W-:Y:S02]  /*00a0*/  SHF.R.S32.HI R2, RZ, 0x18, R3 ;  /* 0x00000018ff027819 */ /* 0x008fe40000011403 */
[----:B------:R-:W-:Y:S02]  /*00b0*/  LEA R0, R3, R0, 0x7 ;  /* 0x0000000003007211 */ /* 0x000fe400078e38ff */
[----:B------:R-:W-:-:S04]  /*00c0*/  SGXT R3, R2, 0x1 ;  /* 0x000000010203781a */ /* 0x000fc80000000200 */
[----:B------:R-:W-:-:S04]  /*00d0*/  LEA.HI R3, R3, R0, RZ, 0x2 ;  /* 0x0000000003037211 */ /* 0x000fc800078f10ff */
[--C-:B------:R-:W-:Y:S02]  /*00e0*/  SHF.R.S32.HI R2, RZ, 0x2, R3.reuse ;  /* 0x00000002ff027819 */ /* 0x100fe40000011403 */
[----:B------:R-:W-:-:S04]  /*00f0*/  SHF.R.S32.HI R3, RZ, 0x1f, R3 ;  /* 0x0000001fff037819 */ /* 0x000fc80000011403 */
[----:B------:R-:W-:-:S04]  /*0100*/  LEA.HI R3, R3, R2, RZ, 0x9 ;  /* 0x0000000203037211 */ /* 0x000fc800078f48ff */
[----:B------:R-:W-:-:S04]  /*0110*/  LOP3.LUT R3, R3, 0xfffffe00, RZ, 0xc0, !PT ;  /* 0xfffffe0003037812 */ /* 0x000fc800078ec0ff */
[----:B------:R-:W-:Y:S02]  /*0120*/  IADD3 R15, R2, -R3, RZ ;  /* 0x80000003020f7210 */ /* 0x000fe40007ffe0ff */
[----:B------:R-:W3:Y:S03]  /*0130*/  LDC.64 R2, c[0x0][0x210] ;  /* 0x00008400ff027b82 */ /* 0x000ee60000000a00 */
[----:B--2---:R-:W-:-:S05]  /*0140*/  IMAD.WIDE R10, R15, 0x4, R10 ;  /* 0x000000040f0a7825 */ /* 0x004fca00078e020a */
[----:B------:R2:W2:Y:S01]  /*0150*/  LDG.E.EL R16, desc[UR4][R10.64] ;  /* 0x000000040a107981 */ /* 0x0004a2000c2e1900 */
[----:B----4-:R-:W-:-:S04]  /*0160*/  IMAD.WIDE R6, R15, 0x4, R6 ;  /* 0x000000040f067825 */ /* 0x010fc800078e0206 */
[C---:B-----5:R-:W-:Y:S02]  /*0170*/  IMAD.WIDE R8, R15.reuse, 0x4, R8 ;  /* 0x000000040f087825 */ /* 0x060fe400078e0208 */
[----:B------:R4:W5:Y:S02]  /*0180*/  LDG.E.EL R7, desc[UR4][R6.64] ;  /* 0x0000000406077981 */ /* 0x000964000c2e1900 */
[----:B---3--:R-:W-:Y:S02]  /*0190*/  IMAD.WIDE R2, R0, 0x4, R2 ;  /* 0x0000000400027825 */ /* 0x008fe400078e0202 */
[----:B------:R-:W3:Y:S04]  /*01a0*/  LDG.E.EL R8, desc[UR4][R8.64] ;  /* 0x0000000408087981 */ /* 0x000ee8000c2e1900 */
[----:B------:R-:W5:Y:S01]  /*01b0*/  LDG.E R14, desc[UR4][R2.64] ;  /* 0x00000004020e7981 */ /* 0x000f62000c1e1900 */
[----:B0-2---:R-:W-:-:S04]  /*01c0*/  IMAD.WIDE R10, R15, 0x4, R12 ;  /* 0x000000040f0a7825 */ /* 0x005fc800078e020c */
[----:B-1----:R-:W-:Y:S02]  /*01d0*/  IMAD.WIDE R12, R15, 0x4, R4 ;  /* 0x000000040f0c7825 */ /* 0x002fe400078e0204 */
[----:B------:R-:W2:Y:S01]  /*01e0*/  LDG.E.EL R10, desc[UR4][R10.64] ;  /* 0x000000040a0a7981 */ /* 0x000ea2000c2e1900 */
[----:B----4-:R-:W-:Y:S01]  /*01f0*/  HFMA2.MMA R6, -RZ, RZ, 1.625, 0 ;  /* 0x3e800000ff067435 */ /* 0x010fe200000001ff */
[----:B------:R-:W0:Y:S02]  /*0200*/  LDC.64 R4, c[0x0][0x240] ;  /* 0x00009000ff047b82 */ /* 0x000e240000000a00 */
[----:B------:R-:W2:Y:S01]  /*0210*/  LDG.E.EL R13, desc[UR4][R12.64] ;  /* 0x000000040c0d7981 */ /* 0x000ea2000c2e1900 */
[----:B0-----:R-:W-:-:S04]  /*0220*/  IMAD.WIDE R4, R0, 0x4, R4 ;  /* 0x0000000400047825 */ /* 0x001fc800078e0204 */
[----:B------:R-:W-:-:S04]  /*0230*/  FADD R16, R16, 9.9999997473787516356e-06 ;  /* 0x3727c5ac10107421 */ /* 0x000fc80000000000 */
[----:B------:R-:W0:Y:S02]  /*0240*/  MUFU.SQRT R15, R16 ;  /* 0x00000010000f7308 */ /* 0x000e240000002000 */
[C---:B0-----:R-:W-:Y:S02]  /*0250*/  FSETP.GT.AND P0, PT, R15.reuse, 8.50705917302346158658e+37, PT ;  /* 0x7e8000000f00780b */ /* 0x041fe40003f04000 */
[----:B------:R-:W-:-:S11]  /*0260*/  FSETP.GEU.AND P1, PT, R15, 1.175494350822287508e-38, PT ;  /* 0x008000000f00780b */ /* 0x000fd60003f2e000 */
[----:B------:R-:W-:-:S04]  /*0270*/  @P0 FMUL R15, R15, 0.25 ;  /* 0x3e8000000f0f0820 */ /* 0x000fc80000400000 */
[----:B------:R-:W-:-:S06]  /*0280*/  @!P1 FMUL R15, R15, 16777216 ;  /* 0x4b8000000f0f9820 */ /* 0x000fcc0000400000 */
[----:B------:R-:W0:Y:S01]  /*0290*/  MUFU.RCP R15, R15 ;  /* 0x0000000f000f7308 */ /* 0x000e220000001000 */
[----:B------:R-:W-:Y:S01]  /*02a0*/  FSEL R6, R6, 1, P0 ;  /* 0x3f80000006067808 */ /* 0x000fe20000000000 */
[----:B-----5:R-:W-:-:S04]  /*02b0*/  FADD R7, R14, R7 ;  /* 0x000000070e077221 */ /* 0x020fc80000000000 */
[----:B------:R-:W-:Y:S01]  /*02c0*/  @!P1 FMUL R6, R6, 16777216 ;  /* 0x4b80000006069820 */ /* 0x000fe20000400000 */
[----:B---3--:R-:W-:-:S03]  /*02d0*/  FADD R8, -R8, R7 ;  /* 0x0000000708087221 */ /* 0x008fc60000000100 */
[----:B0-----:R-:W-:-:S04]  /*02e0*/  FMUL R9, R15, R6 ;  /* 0x000000060f097220 */ /* 0x001fc80000400000 */
[----:B------:R-:W-:-:S04]  /*02f0*/  FMUL R8, R8, R9 ;  /* 0x0000000908087220 */ /* 0x000fc80000400000 */
[----:B--2---:R-:W-:Y:S01]  /*0300*/  FFMA R13, R10, R8, R13 ;  /* 0x000000080a0d7223 */ /* 0x004fe2000000000d */
[----:B------:R-:W-:Y:S04]  /*0310*/  STG.E desc[UR4][R2.64], R7 ;  /* 0x0000000702007986 */ /* 0x000fe8000c101904 */
[----:B------:R-:W-:Y:S01]  /*0320*/  STG.E desc[UR4][R4.64], R13 ;  /* 0x0000000d04007986 */ /* 0x000fe2000c101904 */
[----:B------:R-:W-:Y:S05]  /*0330*/  EXIT ;  /* 0x000000000000794d */ /* 0x000fea0003800000 */
.L_x_0:
[----:B------:R-:W-:-:S00]  /*0340*/  BRA `(.L_x_0) ;  /* 0xfffffffc00fc7947 */ /* 0x000fc0000383ffff */
[----:B------:R-:W-:-:S00]  /*0350*/  NOP ;  /* 0x0000000000007918 */ /* 0x000fc00000000000 */
        /* <DEDUP_REMOVED lines=10> */
.L_x_1:


//--------------------- .nv.global.init           --------------------------
	.section	.nv.global.init,"aw",@progbits
.nv.global.init:
	.type		_$_str,@object
	.size		_$_str,(_$_str_$_2 - _$_str)
_$_str:
        /*0000*/ 	.byte	0x5f, 0x5f, 0x43, 0x55, 0x44, 0x41, 0x5f, 0x46, 0x54, 0x5a, 0x00
	.type		_$_str_$_2,@object
	.size		_$_str_$_2,(.L_1 - _$_str_$_2)
_$_str_$_2:
        /*000b*/ 	.byte	0x5f, 0x5f, 0x43, 0x55, 0x44, 0x41, 0x5f, 0x50, 0x52, 0x45, 0x43, 0x5f, 0x53, 0x51, 0x52, 0x54
        /*001b*/ 	.byte	0x00
.L_1:


//--------------------- .nv.constant0.triton_poi_fused__native_batch_norm_legit_no_training_convolution_3 --------------------------
	.section	.nv.constant0.triton_poi_fused__native_batch_norm_legit_no_training_convolution_3,"a",@progbits
	.sectionflags	@""
	.align	4
.nv.constant0.triton_poi_fused__native_batch_norm_legit_no_training_convolution_3:
	.zero		588
